//
// Generated by NVIDIA NVVM Compiler
//
// Compiler Build ID: CL-36424714
// Cuda compilation tools, release 13.0, V13.0.88
// Based on NVVM 20.0.0
//

.version 9.0
.target sm_100
.address_size 64

	// .globl	_Z8Sgemv_v1PfS_S_ii

.visible .entry _Z8Sgemv_v1PfS_S_ii(
	.param .u64 .ptr .align 1 _Z8Sgemv_v1PfS_S_ii_param_0,
	.param .u64 .ptr .align 1 _Z8Sgemv_v1PfS_S_ii_param_1,
	.param .u64 .ptr .align 1 _Z8Sgemv_v1PfS_S_ii_param_2,
	.param .u32 _Z8Sgemv_v1PfS_S_ii_param_3,
	.param .u32 _Z8Sgemv_v1PfS_S_ii_param_4
)
{
	.reg .pred 	%p<18>;
	.reg .b32 	%r<51>;
	.reg .b32 	%f<213>;
	.reg .b64 	%rd<36>;

	ld.param.u64 	%rd10, [_Z8Sgemv_v1PfS_S_ii_param_0];
	ld.param.u64 	%rd12, [_Z8Sgemv_v1PfS_S_ii_param_1];
	ld.param.u64 	%rd11, [_Z8Sgemv_v1PfS_S_ii_param_2];
	ld.param.u32 	%r18, [_Z8Sgemv_v1PfS_S_ii_param_3];
	ld.param.u32 	%r17, [_Z8Sgemv_v1PfS_S_ii_param_4];
	cvta.to.global.u64 	%rd1, %rd12;
	mov.u32 	%r19, %ctaid.x;
	mov.u32 	%r1, %tid.x;
	mov.u32 	%r20, %tid.y;
	and.b32  	%r2, %r1, 31;
	mov.u32 	%r21, %ntid.y;
	mad.lo.s32 	%r3, %r21, %r19, %r20;
	setp.ge.s32 	%p1, %r3, %r18;
	@%p1 bra 	$L__BB0_15;
	cvta.to.global.u64 	%rd2, %rd10;
	shr.s32 	%r22, %r17, 31;
	shr.u32 	%r23, %r22, 25;
	add.s32 	%r24, %r17, %r23;
	shr.s32 	%r25, %r24, 7;
	add.s32 	%r26, %r17, 127;
	setp.lt.u32 	%p2, %r26, 255;
	selp.b32 	%r4, 1, %r25, %p2;
	mul.lo.s32 	%r5, %r17, %r3;
	setp.lt.s32 	%p3, %r4, 1;
	mov.f32 	%f212, 0f00000000;
	@%p3 bra 	$L__BB0_13;
	and.b32  	%r6, %r4, 7;
	setp.lt.u32 	%p4, %r4, 8;
	mov.f32 	%f212, 0f00000000;
	mov.b32 	%r49, 0;
	@%p4 bra 	$L__BB0_5;
	and.b32  	%r49, %r4, 2147483640;
	neg.s32 	%r47, %r49;
	mul.wide.u32 	%rd13, %r2, 16;
	mul.wide.s32 	%rd14, %r5, 4;
	add.s64 	%rd15, %rd13, %rd14;
	add.s64 	%rd16, %rd15, %rd2;
	add.s64 	%rd35, %rd16, 2048;
	add.s64 	%rd17, %rd13, %rd1;
	add.s64 	%rd34, %rd17, 2048;
	mov.f32 	%f212, 0f00000000;
$L__BB0_4:
	.pragma "nounroll";
	ld.global.nc.v4.f32 	{%f18, %f19, %f20, %f21}, [%rd35+-2048];
	ld.global.nc.v4.f32 	{%f22, %f23, %f24, %f25}, [%rd34+-2048];
	fma.rn.f32 	%f26, %f18, %f22, %f212;
	fma.rn.f32 	%f27, %f19, %f23, %f26;
	fma.rn.f32 	%f28, %f20, %f24, %f27;
	fma.rn.f32 	%f29, %f21, %f25, %f28;
	ld.global.nc.v4.f32 	{%f30, %f31, %f32, %f33}, [%rd35+-1536];
	ld.global.nc.v4.f32 	{%f34, %f35, %f36, %f37}, [%rd34+-1536];
	fma.rn.f32 	%f38, %f30, %f34, %f29;
	fma.rn.f32 	%f39, %f31, %f35, %f38;
	fma.rn.f32 	%f40, %f32, %f36, %f39;
	fma.rn.f32 	%f41, %f33, %f37, %f40;
	ld.global.nc.v4.f32 	{%f42, %f43, %f44, %f45}, [%rd35+-1024];
	ld.global.nc.v4.f32 	{%f46, %f47, %f48, %f49}, [%rd34+-1024];
	fma.rn.f32 	%f50, %f42, %f46, %f41;
	fma.rn.f32 	%f51, %f43, %f47, %f50;
	fma.rn.f32 	%f52, %f44, %f48, %f51;
	fma.rn.f32 	%f53, %f45, %f49, %f52;
	ld.global.nc.v4.f32 	{%f54, %f55, %f56, %f57}, [%rd35+-512];
	ld.global.nc.v4.f32 	{%f58, %f59, %f60, %f61}, [%rd34+-512];
	fma.rn.f32 	%f62, %f54, %f58, %f53;
	fma.rn.f32 	%f63, %f55, %f59, %f62;
	fma.rn.f32 	%f64, %f56, %f60, %f63;
	fma.rn.f32 	%f65, %f57, %f61, %f64;
	ld.global.nc.v4.f32 	{%f66, %f67, %f68, %f69}, [%rd35];
	ld.global.nc.v4.f32 	{%f70, %f71, %f72, %f73}, [%rd34];
	fma.rn.f32 	%f74, %f66, %f70, %f65;
	fma.rn.f32 	%f75, %f67, %f71, %f74;
	fma.rn.f32 	%f76, %f68, %f72, %f75;
	fma.rn.f32 	%f77, %f69, %f73, %f76;
	ld.global.nc.v4.f32 	{%f78, %f79, %f80, %f81}, [%rd35+512];
	ld.global.nc.v4.f32 	{%f82, %f83, %f84, %f85}, [%rd34+512];
	fma.rn.f32 	%f86, %f78, %f82, %f77;
	fma.rn.f32 	%f87, %f79, %f83, %f86;
	fma.rn.f32 	%f88, %f80, %f84, %f87;
	fma.rn.f32 	%f89, %f81, %f85, %f88;
	ld.global.nc.v4.f32 	{%f90, %f91, %f92, %f93}, [%rd35+1024];
	ld.global.nc.v4.f32 	{%f94, %f95, %f96, %f97}, [%rd34+1024];
	fma.rn.f32 	%f98, %f90, %f94, %f89;
	fma.rn.f32 	%f99, %f91, %f95, %f98;
	fma.rn.f32 	%f100, %f92, %f96, %f99;
	fma.rn.f32 	%f101, %f93, %f97, %f100;
	ld.global.nc.v4.f32 	{%f102, %f103, %f104, %f105}, [%rd35+1536];
	ld.global.nc.v4.f32 	{%f106, %f107, %f108, %f109}, [%rd34+1536];
	fma.rn.f32 	%f110, %f102, %f106, %f101;
	fma.rn.f32 	%f111, %f103, %f107, %f110;
	fma.rn.f32 	%f112, %f104, %f108, %f111;
	fma.rn.f32 	%f212, %f105, %f109, %f112;
	add.s32 	%r47, %r47, 8;
	add.s64 	%rd35, %rd35, 4096;
	add.s64 	%rd34, %rd34, 4096;
	setp.ne.s32 	%p5, %r47, 0;
	@%p5 bra 	$L__BB0_4;
$L__BB0_5:
	setp.eq.s32 	%p6, %r6, 0;
	@%p6 bra 	$L__BB0_13;
	mul.wide.s32 	%rd18, %r5, 4;
	add.s64 	%rd9, %rd2, %rd18;
	and.b32  	%r12, %r4, 3;
	setp.lt.u32 	%p7, %r6, 4;
	@%p7 bra 	$L__BB0_8;
	shl.b32 	%r29, %r49, 5;
	or.b32  	%r30, %r29, %r2;
	mul.wide.u32 	%rd19, %r30, 16;
	add.s64 	%rd20, %rd9, %rd19;
	ld.global.nc.v4.f32 	{%f114, %f115, %f116, %f117}, [%rd20];
	add.s64 	%rd21, %rd1, %rd19;
	ld.global.nc.v4.f32 	{%f118, %f119, %f120, %f121}, [%rd21];
	fma.rn.f32 	%f122, %f114, %f118, %f212;
	fma.rn.f32 	%f123, %f115, %f119, %f122;
	fma.rn.f32 	%f124, %f116, %f120, %f123;
	fma.rn.f32 	%f125, %f117, %f121, %f124;
	ld.global.nc.v4.f32 	{%f126, %f127, %f128, %f129}, [%rd20+512];
	ld.global.nc.v4.f32 	{%f130, %f131, %f132, %f133}, [%rd21+512];
	fma.rn.f32 	%f134, %f126, %f130, %f125;
	fma.rn.f32 	%f135, %f127, %f131, %f134;
	fma.rn.f32 	%f136, %f128, %f132, %f135;
	fma.rn.f32 	%f137, %f129, %f133, %f136;
	ld.global.nc.v4.f32 	{%f138, %f139, %f140, %f141}, [%rd20+1024];
	ld.global.nc.v4.f32 	{%f142, %f143, %f144, %f145}, [%rd21+1024];
	fma.rn.f32 	%f146, %f138, %f142, %f137;
	fma.rn.f32 	%f147, %f139, %f143, %f146;
	fma.rn.f32 	%f148, %f140, %f144, %f147;
	fma.rn.f32 	%f149, %f141, %f145, %f148;
	ld.global.nc.v4.f32 	{%f150, %f151, %f152, %f153}, [%rd20+1536];
	ld.global.nc.v4.f32 	{%f154, %f155, %f156, %f157}, [%rd21+1536];
	fma.rn.f32 	%f158, %f150, %f154, %f149;
	fma.rn.f32 	%f159, %f151, %f155, %f158;
	fma.rn.f32 	%f160, %f152, %f156, %f159;
	fma.rn.f32 	%f212, %f153, %f157, %f160;
	add.s32 	%r49, %r49, 4;
$L__BB0_8:
	setp.eq.s32 	%p8, %r12, 0;
	@%p8 bra 	$L__BB0_13;
	setp.eq.s32 	%p9, %r12, 1;
	@%p9 bra 	$L__BB0_11;
	shl.b32 	%r31, %r49, 5;
	or.b32  	%r32, %r31, %r2;
	mul.wide.u32 	%rd22, %r32, 16;
	add.s64 	%rd23, %rd9, %rd22;
	ld.global.nc.v4.f32 	{%f162, %f163, %f164, %f165}, [%rd23];
	add.s64 	%rd24, %rd1, %rd22;
	ld.global.nc.v4.f32 	{%f166, %f167, %f168, %f169}, [%rd24];
	fma.rn.f32 	%f170, %f162, %f166, %f212;
	fma.rn.f32 	%f171, %f163, %f167, %f170;
	fma.rn.f32 	%f172, %f164, %f168, %f171;
	fma.rn.f32 	%f173, %f165, %f169, %f172;
	add.s32 	%r33, %r32, 32;
	mul.wide.u32 	%rd25, %r33, 16;
	add.s64 	%rd26, %rd9, %rd25;
	ld.global.nc.v4.f32 	{%f174, %f175, %f176, %f177}, [%rd26];
	add.s64 	%rd27, %rd1, %rd25;
	ld.global.nc.v4.f32 	{%f178, %f179, %f180, %f181}, [%rd27];
	fma.rn.f32 	%f182, %f174, %f178, %f173;
	fma.rn.f32 	%f183, %f175, %f179, %f182;
	fma.rn.f32 	%f184, %f176, %f180, %f183;
	fma.rn.f32 	%f212, %f177, %f181, %f184;
	add.s32 	%r49, %r49, 2;
$L__BB0_11:
	and.b32  	%r34, %r4, 1;
	setp.eq.b32 	%p10, %r34, 1;
	not.pred 	%p11, %p10;
	@%p11 bra 	$L__BB0_13;
	shl.b32 	%r35, %r49, 5;
	or.b32  	%r36, %r35, %r2;
	mul.wide.u32 	%rd28, %r36, 16;
	add.s64 	%rd29, %rd9, %rd28;
	ld.global.nc.v4.f32 	{%f185, %f186, %f187, %f188}, [%rd29];
	add.s64 	%rd30, %rd1, %rd28;
	ld.global.nc.v4.f32 	{%f189, %f190, %f191, %f192}, [%rd30];
	fma.rn.f32 	%f193, %f185, %f189, %f212;
	fma.rn.f32 	%f194, %f186, %f190, %f193;
	fma.rn.f32 	%f195, %f187, %f191, %f194;
	fma.rn.f32 	%f212, %f188, %f192, %f195;
$L__BB0_13:
	mov.b32 	%r37, %f212;
	shfl.sync.down.b32	%r38|%p12, %r37, 16, 31, -1;
	mov.b32 	%f196, %r38;
	add.f32 	%f197, %f212, %f196;
	mov.b32 	%r39, %f197;
	shfl.sync.down.b32	%r40|%p13, %r39, 8, 31, -1;
	mov.b32 	%f198, %r40;
	add.f32 	%f199, %f197, %f198;
	mov.b32 	%r41, %f199;
	shfl.sync.down.b32	%r42|%p14, %r41, 4, 31, -1;
	mov.b32 	%f200, %r42;
	add.f32 	%f201, %f199, %f200;
	mov.b32 	%r43, %f201;
	shfl.sync.down.b32	%r44|%p15, %r43, 2, 31, -1;
	mov.b32 	%f202, %r44;
	add.f32 	%f203, %f201, %f202;
	mov.b32 	%r45, %f203;
	shfl.sync.down.b32	%r46|%p16, %r45, 1, 31, -1;
	mov.b32 	%f204, %r46;
	add.f32 	%f13, %f203, %f204;
	setp.ne.s32 	%p17, %r2, 0;
	@%p17 bra 	$L__BB0_15;
	cvta.to.global.u64 	%rd31, %rd11;
	mul.wide.s32 	%rd32, %r3, 4;
	add.s64 	%rd33, %rd31, %rd32;
	st.global.f32 	[%rd33], %f13;
$L__BB0_15:
	ret;

}


// ===== COMPILED SASS (sm_100) =====

	.target	sm_100

	.elftype	@"ET_EXEC"


//--------------------- .note.nv.tkinfo           --------------------------
	.section	.note.nv.tkinfo,"",@"SHT_NOTE"
	.sectionflags	@"SHF_NOTE_NV_TKINFO"
	.tkinfo
        /*0018*/ 	.word	0x00000002
        /*0030*/ 	.string	""
        /*0030*/ 	.string	"ptxas"
        /*0030*/ 	.string	"Cuda compilation tools, release 13.0, V13.0.88"
        /*0030*/ 	.string	"Build cuda_13.0.r13.0/compiler.36424714_0"
        /*0030*/ 	.string	"-arch sm_100 -m 64 "



//--------------------- .note.nv.cuinfo           --------------------------
	.section	.note.nv.cuinfo,"",@"SHT_NOTE"
	.sectionflags	@"SHF_NOTE_NV_CUINFO"
        /*0018*/ 	.short	0x0002
        /*001a*/ 	.short	0x0064
        /*001c*/ 	.short	0x0082
	.zero		2


//--------------------- .nv.info                  --------------------------
	.section	.nv.info,"",@"SHT_CUDA_INFO"
	.align	4


	//----- nvinfo : EIATTR_REGCOUNT
	.align		4
        /*0000*/ 	.byte	0x04, 0x2f
        /*0002*/ 	.short	(.L_1 - .L_0)
	.align		4
.L_0:
        /*0004*/ 	.word	index@(_Z8Sgemv_v1PfS_S_ii)
        /*0008*/ 	.word	0x00000028


	//----- nvinfo : EIATTR_FRAME_SIZE
	.align		4
.L_1:
        /*000c*/ 	.byte	0x04, 0x11
        /*000e*/ 	.short	(.L_3 - .L_2)
	.align		4
.L_2:
        /*0010*/ 	.word	index@(_Z8Sgemv_v1PfS_S_ii)
        /*0014*/ 	.word	0x00000000


	//----- nvinfo : EIATTR_MIN_STACK_SIZE
	.align		4
.L_3:
        /*0018*/ 	.byte	0x04, 0x12
        /*001a*/ 	.short	(.L_5 - .L_4)
	.align		4
.L_4:
        /*001c*/ 	.word	index@(_Z8Sgemv_v1PfS_S_ii)
        /*0020*/ 	.word	0x00000000
.L_5:


//--------------------- .nv.compat                --------------------------
	.section	.nv.compat,"",@"SHT_CUDA_COMPAT_INFO"
	.align	4
        /*0000*/ 	.byte	0x02, 0x09, 0x00, 0x00, 0x02, 0x02, 0x01, 0x00, 0x02, 0x05, 0x05, 0x00, 0x03, 0x07, 0x01, 0x01
        /*0010*/ 	.byte	0x02, 0x03, 0x00, 0x00, 0x02, 0x06, 0x01, 0x00, 0x04, 0x0b, 0x08, 0x00, 0x09, 0x00, 0x00, 0x00
        /*0020*/ 	.byte	0x00, 0x00, 0x00, 0x00


//--------------------- .nv.info._Z8Sgemv_v1PfS_S_ii --------------------------
	.section	.nv.info._Z8Sgemv_v1PfS_S_ii,"",@"SHT_CUDA_INFO"
	.sectionflags	@""
	.align	4


	//----- nvinfo : EIATTR_CUDA_API_VERSION
	.align		4
        /*0000*/ 	.byte	0x04, 0x37
        /*0002*/ 	.short	(.L_7 - .L_6)
.L_6:
        /*0004*/ 	.word	0x00000082


	//----- nvinfo : EIATTR_KPARAM_INFO
	.align		4
.L_7:
        /*0008*/ 	.byte	0x04, 0x17
        /*000a*/ 	.short	(.L_9 - .L_8)
.L_8:
        /*000c*/ 	.word	0x00000000
        /*0010*/ 	.short	0x0004
        /*0012*/ 	.short	0x001c
        /*0014*/ 	.byte	0x00, 0xf0, 0x11, 0x00


	//----- nvinfo : EIATTR_KPARAM_INFO
	.align		4
.L_9:
        /*0018*/ 	.byte	0x04, 0x17
        /*001a*/ 	.short	(.L_11 - .L_10)
.L_10:
        /*001c*/ 	.word	0x00000000
        /*0020*/ 	.short	0x0003
        /*0022*/ 	.short	0x0018
        /*0024*/ 	.byte	0x00, 0xf0, 0x11, 0x00


	//----- nvinfo : EIATTR_KPARAM_INFO
	.align		4
.L_11:
        /*0028*/ 	.byte	0x04, 0x17
        /*002a*/ 	.short	(.L_13 - .L_12)
.L_12:
        /*002c*/ 	.word	0x00000000
        /*0030*/ 	.short	0x0002
        /*0032*/ 	.short	0x0010
        /*0034*/ 	.byte	0x00, 0xf5, 0x21, 0x00


	//----- nvinfo : EIATTR_KPARAM_INFO
	.align		4
.L_13:
        /*0038*/ 	.byte	0x04, 0x17
        /*003a*/ 	.short	(.L_15 - .L_14)
.L_14:
        /*003c*/ 	.word	0x00000000
        /*0040*/ 	.short	0x0001
        /*0042*/ 	.short	0x0008
        /*0044*/ 	.byte	0x00, 0xf5, 0x21, 0x00


	//----- nvinfo : EIATTR_KPARAM_INFO
	.align		4
.L_15:
        /*0048*/ 	.byte	0x04, 0x17
        /*004a*/ 	.short	(.L_17 - .L_16)
.L_16:
        /*004c*/ 	.word	0x00000000
        /*0050*/ 	.short	0x0000
        /*0052*/ 	.short	0x0000
        /*0054*/ 	.byte	0x00, 0xf5, 0x21, 0x00


	//----- nvinfo : EIATTR_SPARSE_MMA_MASK
	.align		4
.L_17:
        /*0058*/ 	.byte	0x03, 0x50
        /*005a*/ 	.short	0x0000


	//----- nvinfo : EIATTR_MAXREG_COUNT
	.align		4
        /*005c*/ 	.byte	0x03, 0x1b
        /*005e*/ 	.short	0x00ff


	//----- nvinfo : EIATTR_MERCURY_ISA_VERSION
	.align		4
        /*0060*/ 	.byte	0x03, 0x5f
        /*0062*/ 	.short	0x0101


	//----- nvinfo : EIATTR_COOP_GROUP_MASK_REGIDS
	.align		4
        /*0064*/ 	.byte	0x04, 0x29
        /*0066*/ 	.short	(.L_19 - .L_18)


	//   ....[0]....
.L_18:
        /*0068*/ 	.word	0xffffffff


	//   ....[1]....
        /*006c*/ 	.word	0xffffffff


	//   ....[2]....
        /*0070*/ 	.word	0xffffffff


	//   ....[3]....
        /*0074*/ 	.word	0xffffffff


	//   ....[4]....
        /*0078*/ 	.word	0xffffffff


	//----- nvinfo : EIATTR_COOP_GROUP_INSTR_OFFSETS
	.align		4
.L_19:
        /*007c*/ 	.byte	0x04, 0x28
        /*007e*/ 	.short	(.L_21 - .L_20)


	//   ....[0]....
.L_20:
        /*0080*/ 	.word	0x00000a50


	//   ....[1]....
        /*0084*/ 	.word	0x00000a80


	//   ....[2]....
        /*0088*/ 	.word	0x00000aa0


	//   ....[3]....
        /*008c*/ 	.word	0x00000ac0


	//   ....[4]....
        /*0090*/ 	.word	0x00000ae0


	//----- nvinfo : EIATTR_VRC_CTA_INIT_COUNT
	.align		4
.L_21:
        /*0094*/ 	.byte	0x02, 0x4a
	.zero		1
	.zero		1


	//----- nvinfo : EIATTR_EXIT_INSTR_OFFSETS
	.align		4
        /*0098*/ 	.byte	0x04, 0x1c
        /*009a*/ 	.short	(.L_23 - .L_22)


	//   ....[0]....
.L_22:
        /*009c*/ 	.word	0x00000070


	//   ....[1]....
        /*00a0*/ 	.word	0x00000af0


	//   ....[2]....
        /*00a4*/ 	.word	0x00000b40


	//----- nvinfo : EIATTR_CBANK_PARAM_SIZE
	.align		4
.L_23:
        /*00a8*/ 	.byte	0x03, 0x19
        /*00aa*/ 	.short	0x0020


	//----- nvinfo : EIATTR_PARAM_CBANK
	.align		4
        /*00ac*/ 	.byte	0x04, 0x0a
        /*00ae*/ 	.short	(.L_25 - .L_24)
	.align		4
.L_24:
        /*00b0*/ 	.word	index@(.nv.constant0._Z8Sgemv_v1PfS_S_ii)
        /*00b4*/ 	.short	0x0380
        /*00b6*/ 	.short	0x0020


	//----- nvinfo : EIATTR_SW_WAR
	.align		4
.L_25:
        /*00b8*/ 	.byte	0x04, 0x36
        /*00ba*/ 	.short	(.L_27 - .L_26)
.L_26:
        /*00bc*/ 	.word	0x00000008
.L_27:


//--------------------- .nv.callgraph             --------------------------
	.section	.nv.callgraph,"",@"SHT_CUDA_CALLGRAPH"
	.align	4
	.sectionentsize	8
	.align		4
        /*0000*/ 	.word	0x00000000
	.align		4
        /*0004*/ 	.word	0xffffffff
	.align		4
        /*0008*/ 	.word	0x00000000
	.align		4
        /*000c*/ 	.word	0xfffffffe
	.align		4
        /*0010*/ 	.word	0x00000000
	.align		4
        /*0014*/ 	.word	0xfffffffd
	.align		4
        /*0018*/ 	.word	0x00000000
	.align		4
        /*001c*/ 	.word	0xfffffffc


//--------------------- .text._Z8Sgemv_v1PfS_S_ii --------------------------
	.section	.text._Z8Sgemv_v1PfS_S_ii,"ax",@progbits
	.align	128
        .global         _Z8Sgemv_v1PfS_S_ii
        .type           _Z8Sgemv_v1PfS_S_ii,@function
        .size           _Z8Sgemv_v1PfS_S_ii,(.L_x_5 - _Z8Sgemv_v1PfS_S_ii)
        .other          _Z8Sgemv_v1PfS_S_ii,@"STO_CUDA_ENTRY STV_DEFAULT"
_Z8Sgemv_v1PfS_S_ii:
.text._Z8Sgemv_v1PfS_S_ii:
[----:B------:R-:W-:Y:S01]  /*0000*/  LDC R1, c[0x0][0x37c] ;  /* 0x0000df00ff017b82 */ /* 0x000fe20000000800 */
[----:B------:R-:W0:Y:S07]  /*0010*/  S2R R2, SR_TID.Y ;  /* 0x0000000000027919 */ /* 0x000e2e0000002200 */
[----:B------:R-:W0:Y:S01]  /*0020*/  S2UR UR4, SR_CTAID.X ;  /* 0x00000000000479c3 */ /* 0x000e220000002500 */
[----:B------:R-:W1:Y:S07]  /*0030*/  LDCU UR5, c[0x0][0x398] ;  /* 0x00007300ff0577ac */ /* 0x000e6e0008000800 */
[----:B------:R-:W0:Y:S02]  /*0040*/  LDC R3, c[0x0][0x364] ;  /* 0x0000d900ff037b82 */ /* 0x000e240000000800 */
[----:B0-----:R-:W-:-:S05]  /*0050*/  IMAD R2, R3, UR4, R2 ;  /* 0x0000000403027c24 */ /* 0x001fca000f8e0202 */
[----:B-1----:R-:W-:-:S13]  /*0060*/  ISETP.GE.AND P0, PT, R2, UR5, PT ;  /* 0x0000000502007c0c */ /* 0x002fda000bf06270 */
[----:B------:R-:W-:Y:S05]  /*0070*/  @P0 EXIT ;  /* 0x000000000000094d */ /* 0x000fea0003800000 */
[----:B------:R-:W0:Y:S01]  /*0080*/  LDC R5, c[0x0][0x39c] ;  /* 0x0000e700ff057b82 */ /* 0x000e220000000800 */
[----:B------:R-:W1:Y:S01]  /*0090*/  S2R R3, SR_TID.X ;  /* 0x0000000000037919 */ /* 0x000e620000002100 */
[----:B------:R-:W2:Y:S01]  /*00a0*/  LDCU.64 UR4, c[0x0][0x358] ;  /* 0x00006b00ff0477ac */ /* 0x000ea20008000a00 */
[----:B------:R-:W-:Y:S01]  /*00b0*/  HFMA2 R29, -RZ, RZ, 0, 0 ;  /* 0x00000000ff1d7431 */ /* 0x000fe200000001ff */
[----:B0-----:R-:W-:Y:S02]  /*00c0*/  SHF.R.S32.HI R0, RZ, 0x1f, R5 ;  /* 0x0000001fff007819 */ /* 0x001fe40000011405 */
[----:B------:R-:W-:Y:S02]  /*00d0*/  IADD3 R4, PT, PT, R5, 0x7f, RZ ;  /* 0x0000007f05047810 */ /* 0x000fe40007ffe0ff */
[----:B------:R-:W-:Y:S02]  /*00e0*/  LEA.HI R0, R0, R5, RZ, 0x7 ;  /* 0x0000000500007211 */ /* 0x000fe400078f38ff */
[----:B------:R-:W-:-:S02]  /*00f0*/  ISETP.GE.U32.AND P0, PT, R4, 0xff, PT ;  /* 0x000000ff0400780c */ /* 0x000fc40003f06070 */
[----:B------:R-:W-:-:S04]  /*0100*/  SHF.R.S32.HI R0, RZ, 0x7, R0 ;  /* 0x00000007ff007819 */ /* 0x000fc80000011400 */
[----:B------:R-:W-:Y:S02]  /*0110*/  SEL R28, R0, 0x1, P0 ;  /* 0x00000001001c7807 */ /* 0x000fe40000000000 */
[----:B-1----:R-:W-:Y:S02]  /*0120*/  LOP3.LUT R0, R3, 0x1f, RZ, 0xc0, !PT ;  /* 0x0000001f03007812 */ /* 0x002fe400078ec0ff */
[----:B------:R-:W-:-:S13]  /*0130*/  ISETP.GE.AND P0, PT, R28, 0x1, PT ;  /* 0x000000011c00780c */ /* 0x000fda0003f06270 */
[----:B--2---:R-:W-:Y:S05]  /*0140*/  @!P0 BRA `(.L_x_0) ;  /* 0x0000000800408947 */ /* 0x004fea0003800000 */
[----:B------:R-:W-:Y:S01]  /*0150*/  ISETP.GE.U32.AND P1, PT, R28, 0x8, PT ;  /* 0x000000081c00780c */ /* 0x000fe20003f26070 */
[----:B------:R-:W-:Y:S01]  /*0160*/  IMAD R22, R2, R5, RZ ;  /* 0x0000000502167224 */ /* 0x000fe200078e02ff */
[----:B------:R-:W-:Y:S02]  /*0170*/  LOP3.LUT R21, R28, 0x7, RZ, 0xc0, !PT ;  /* 0x000000071c157812 */ /* 0x000fe400078ec0ff */
[----:B------:R-:W-:Y:S02]  /*0180*/  MOV R29, RZ ;  /* 0x000000ff001d7202 */ /* 0x000fe40000000f00 */
[----:B------:R-:W-:Y:S02]  /*0190*/  ISETP.NE.AND P0, PT, R21, RZ, PT ;  /* 0x000000ff1500720c */ /* 0x000fe40003f05270 */
[----:B------:R-:W-:-:S05]  /*01a0*/  MOV R3, RZ ;  /* 0x000000ff00037202 */ /* 0x000fca0000000f00 */
[----:B------:R-:W-:Y:S06]  /*01b0*/  @!P1 BRA `(.L_x_1) ;  /* 0x00000004000c9947 */ /* 0x000fec0003800000 */
[----:B------:R-:W0:Y:S01]  /*01c0*/  LDCU.128 UR8, c[0x0][0x380] ;  /* 0x00007000ff0877ac */ /* 0x000e220008000c00 */
[----:B------:R-:W-:Y:S01]  /*01d0*/  IMAD.WIDE.U32 R4, R0, 0x10, RZ ;  /* 0x0000001000047825 */ /* 0x000fe200078e00ff */
[----:B------:R-:W-:Y:S02]  /*01e0*/  LOP3.LUT R3, R28, 0x7ffffff8, RZ, 0xc0, !PT ;  /* 0x7ffffff81c037812 */ /* 0x000fe400078ec0ff */
[----:B------:R-:W-:Y:S02]  /*01f0*/  MOV R29, RZ ;  /* 0x000000ff001d7202 */ /* 0x000fe40000000f00 */
[----:B------:R-:W-:Y:S01]  /*0200*/  IADD3 R20, PT, PT, -R3, RZ, RZ ;  /* 0x000000ff03147210 */ /* 0x000fe20007ffe1ff */
[----:B------:R-:W-:Y:S01]  /*0210*/  IMAD.WIDE R6, R22, 0x4, R4 ;  /* 0x0000000416067825 */ /* 0x000fe200078e0204 */
[----:B0-----:R-:W-:Y:S02]  /*0220*/  IADD3 R24, P3, PT, R4, UR10, RZ ;  /* 0x0000000a04187c10 */ /* 0x001fe4000ff7e0ff */
[----:B------:R-:W-:-:S02]  /*0230*/  IADD3 R26, P1, PT, R6, UR8, RZ ;  /* 0x00000008061a7c10 */ /* 0x000fc4000ff3e0ff */
[----:B------:R-:W-:Y:S02]  /*0240*/  IADD3 R24, P4, PT, R24, 0x800, RZ ;  /* 0x0000080018187810 */ /* 0x000fe40007f9e0ff */
[----:B------:R-:W-:Y:S02]  /*0250*/  IADD3 R26, P2, PT, R26, 0x800, RZ ;  /* 0x000008001a1a7810 */ /* 0x000fe40007f5e0ff */
[----:B------:R-:W-:Y:S02]  /*0260*/  IADD3.X R25, PT, PT, RZ, UR11, R5, P4, P3 ;  /* 0x0000000bff197c10 */ /* 0x000fe4000a7e6405 */
[----:B------:R-:W-:-:S09]  /*0270*/  IADD3.X R27, PT, PT, RZ, UR9, R7, P2, P1 ;  /* 0x00000009ff1b7c10 */ /* 0x000fd200097e2407 */
.L_x_2:
[----:B------:R-:W2:Y:S04]  /*0280*/  LDG.E.128.CONSTANT R12, desc[UR4][R26.64+-0x800] ;  /* 0xfff800041a0c7981 */ /* 0x000ea8000c1e9d00 */
[----:B------:R-:W2:Y:S04]  /*0290*/  LDG.E.128.CONSTANT R16, desc[UR4][R24.64+-0x800] ;  /* 0xfff8000418107981 */ /* 0x000ea8000c1e9d00 */
[----:B------:R-:W3:Y:S04]  /*02a0*/  LDG.E.128.CONSTANT R4, desc[UR4][R26.64+-0x600] ;  /* 0xfffa00041a047981 */ /* 0x000ee8000c1e9d00 */
[----:B------:R-:W3:Y:S01]  /*02b0*/  LDG.E.128.CONSTANT R8, desc[UR4][R24.64+-0x600] ;  /* 0xfffa000418087981 */ /* 0x000ee2000c1e9d00 */
[----:B--2---:R-:W-:-:S04]  /*02c0*/  FFMA R12, R12, R16, R29 ;  /* 0x000000100c0c7223 */ /* 0x004fc8000000001d */
[----:B------:R-:W-:-:S04]  /*02d0*/  FFMA R13, R13, R17, R12 ;  /* 0x000000110d0d7223 */ /* 0x000fc8000000000c */
[----:B------:R-:W-:-:S04]  /*02e0*/  FFMA R14, R14, R18, R13 ;  /* 0x000000120e0e7223 */ /* 0x000fc8000000000d */
[----:B------:R-:W-:Y:S02]  /*02f0*/  FFMA R15, R15, R19, R14 ;  /* 0x000000130f0f7223 */ /* 0x000fe4000000000e */
[----:B------:R-:W2:Y:S02]  /*0300*/  LDG.E.128.CONSTANT R16, desc[UR4][R26.64+-0x400] ;  /* 0xfffc00041a107981 */ /* 0x000ea4000c1e9d00 */
[----:B---3--:R-:W-:Y:S02]  /*0310*/  FFMA R4, R4, R8, R15 ;  /* 0x0000000804047223 */ /* 0x008fe4000000000f */
[----:B------:R-:W2:Y:S02]  /*0320*/  LDG.E.128.CONSTANT R12, desc[UR4][R24.64+-0x400] ;  /* 0xfffc0004180c7981 */ /* 0x000ea4000c1e9d00 */
[----:B------:R-:W-:-:S04]  /*0330*/  FFMA R5, R5, R9, R4 ;  /* 0x0000000905057223 */ /* 0x000fc80000000004 */
[----:B------:R-:W-:-:S04]  /*0340*/  FFMA R6, R6, R10, R5 ;  /* 0x0000000a06067223 */ /* 0x000fc80000000005 */
[----:B------:R-:W-:Y:S02]  /*0350*/  FFMA R23, R7, R11, R6 ;  /* 0x0000000b07177223 */ /* 0x000fe40000000006 */
        /* <DEDUP_REMOVED lines=24> */
[----:B------:R0:W3:Y:S04]  /*04e0*/  LDG.E.128.CONSTANT R4, desc[UR4][R26.64+0x600] ;  /* 0x000600041a047981 */ /* 0x0000e8000c1e9d00 */
[----:B------:R1:W3:Y:S01]  /*04f0*/  LDG.E.128.CONSTANT R8, desc[UR4][R24.64+0x600] ;  /* 0x0006000418087981 */ /* 0x0002e2000c1e9d00 */
[----:B------:R-:W-:-:S04]  /*0500*/  IADD3 R20, PT, PT, R20, 0x8, RZ ;  /* 0x0000000814147810 */ /* 0x000fc80007ffe0ff */
[----:B------:R-:W-:Y:S02]  /*0510*/  ISETP.NE.AND P1, PT, R20, RZ, PT ;  /* 0x000000ff1400720c */ /* 0x000fe40003f25270 */
[----:B0-----:R-:W-:Y:S02]  /*0520*/  IADD3 R26, P2, PT, R26, 0x1000, RZ ;  /* 0x000010001a1a7810 */ /* 0x001fe40007f5e0ff */
[----:B-1----:R-:W-:Y:S02]  /*0530*/  IADD3 R24, P3, PT, R24, 0x1000, RZ ;  /* 0x0000100018187810 */ /* 0x002fe40007f7e0ff */
[----:B------:R-:W-:Y:S02]  /*0540*/  IADD3.X R27, PT, PT, RZ, R27, RZ, P2, !PT ;  /* 0x0000001bff1b7210 */ /* 0x000fe400017fe4ff */
[----:B------:R-:W-:Y:S01]  /*0550*/  IADD3.X R25, PT, PT, RZ, R25, RZ, P3, !PT ;  /* 0x00000019ff197210 */ /* 0x000fe20001ffe4ff */
[----:B--2---:R-:W-:-:S04]  /*0560*/  FFMA R12, R12, R16, R23 ;  /* 0x000000100c0c7223 */ /* 0x004fc80000000017 */
[----:B------:R-:W-:-:S04]  /*0570*/  FFMA R13, R13, R17, R12 ;  /* 0x000000110d0d7223 */ /* 0x000fc8000000000c */
[----:B------:R-:W-:-:S04]  /*0580*/  FFMA R14, R14, R18, R13 ;  /* 0x000000120e0e7223 */ /* 0x000fc8000000000d */
[----:B------:R-:W-:-:S04]  /*0590*/  FFMA R15, R15, R19, R14 ;  /* 0x000000130f0f7223 */ /* 0x000fc8000000000e */
[----:B---3--:R-:W-:-:S04]  /*05a0*/  FFMA R4, R4, R8, R15 ;  /* 0x0000000804047223 */ /* 0x008fc8000000000f */
[----:B------:R-:W-:-:S04]  /*05b0*/  FFMA R5, R5, R9, R4 ;  /* 0x0000000905057223 */ /* 0x000fc80000000004 */
[----:B------:R-:W-:-:S04]  /*05c0*/  FFMA R6, R6, R10, R5 ;  /* 0x0000000a06067223 */ /* 0x000fc80000000005 */
[----:B------:R-:W-:Y:S01]  /*05d0*/  FFMA R29, R7, R11, R6 ;  /* 0x0000000b071d7223 */ /* 0x000fe20000000006 */
[----:B------:R-:W-:Y:S06]  /*05e0*/  @P1 BRA `(.L_x_2) ;  /* 0xfffffffc00241947 */ /* 0x000fec000383ffff */
.L_x_1:
[----:B------:R-:W-:Y:S05]  /*05f0*/  @!P0 BRA `(.L_x_0) ;  /* 0x0000000400148947 */ /* 0x000fea0003800000 */
[----:B------:R-:W0:Y:S01]  /*0600*/  LDC.64 R32, c[0x0][0x380] ;  /* 0x0000e000ff207b82 */ /* 0x000e220000000a00 */
[----:B------:R-:W-:Y:S02]  /*0610*/  ISETP.GE.U32.AND P0, PT, R21, 0x4, PT ;  /* 0x000000041500780c */ /* 0x000fe40003f06070 */
[----:B------:R-:W-:-:S04]  /*0620*/  LOP3.LUT R30, R28, 0x3, RZ, 0xc0, !PT ;  /* 0x000000031c1e7812 */ /* 0x000fc800078ec0ff */
[----:B------:R-:W-:Y:S01]  /*0630*/  ISETP.NE.AND P1, PT, R30, RZ, PT ;  /* 0x000000ff1e00720c */ /* 0x000fe20003f25270 */
[----:B0-----:R-:W-:-:S06]  /*0640*/  IMAD.WIDE R32, R22, 0x4, R32 ;  /* 0x0000000416207825 */ /* 0x001fcc00078e0220 */
[----:B------:R-:W-:Y:S06]  /*0650*/  @!P0 BRA `(.L_x_3) ;  /* 0x0000000000748947 */ /* 0x000fec0003800000 */
[----:B------:R-:W0:Y:S01]  /*0660*/  LDC.64 R34, c[0x0][0x388] ;  /* 0x0000e200ff227b82 */ /* 0x000e220000000a00 */
[----:B------:R-:W-:-:S05]  /*0670*/  LEA R5, R3, R0, 0x5 ;  /* 0x0000000003057211 */ /* 0x000fca00078e28ff */
[----:B------:R-:W-:-:S05]  /*0680*/  IMAD.WIDE.U32 R36, R5, 0x10, R32 ;  /* 0x0000001005247825 */ /* 0x000fca00078e0020 */
[----:B------:R-:W2:Y:S04]  /*0690*/  LDG.E.128.CONSTANT R12, desc[UR4][R36.64] ;  /* 0x00000004240c7981 */ /* 0x000ea8000c1e9d00 */
[----:B------:R-:W3:Y:S01]  /*06a0*/  LDG.E.128.CONSTANT R20, desc[UR4][R36.64+0x600] ;  /* 0x0006000424147981 */ /* 0x000ee2000c1e9d00 */
[----:B0-----:R-:W-:-:S03]  /*06b0*/  IMAD.WIDE.U32 R34, R5, 0x10, R34 ;  /* 0x0000001005227825 */ /* 0x001fc600078e0022 */
[----:B------:R-:W4:Y:S04]  /*06c0*/  LDG.E.128.CONSTANT R4, desc[UR4][R36.64+0x200] ;  /* 0x0002000424047981 */ /* 0x000f28000c1e9d00 */
[----:B------:R-:W2:Y:S04]  /*06d0*/  LDG.E.128.CONSTANT R16, desc[UR4][R34.64] ;  /* 0x0000000422107981 */ /* 0x000ea8000c1e9d00 */
[----:B------:R-:W4:Y:S04]  /*06e0*/  LDG.E.128.CONSTANT R8, desc[UR4][R34.64+0x200] ;  /* 0x0002000422087981 */ /* 0x000f28000c1e9d00 */
[----:B------:R-:W3:Y:S01]  /*06f0*/  LDG.E.128.CONSTANT R24, desc[UR4][R34.64+0x600] ;  /* 0x0006000422187981 */ /* 0x000ee2000c1e9d00 */
[----:B--2---:R-:W-:-:S04]  /*0700*/  FFMA R12, R12, R16, R29 ;  /* 0x000000100c0c7223 */ /* 0x004fc8000000001d */
[----:B------:R-:W-:-:S04]  /*0710*/  FFMA R13, R13, R17, R12 ;  /* 0x000000110d0d7223 */ /* 0x000fc8000000000c */
[----:B------:R-:W-:-:S04]  /*0720*/  FFMA R14, R14, R18, R13 ;  /* 0x000000120e0e7223 */ /* 0x000fc8000000000d */
[----:B------:R-:W-:Y:S02]  /*0730*/  FFMA R19, R15, R19, R14 ;  /* 0x000000130f137223 */ /* 0x000fe4000000000e */
[----:B------:R-:W2:Y:S02]  /*0740*/  LDG.E.128.CONSTANT R12, desc[UR4][R36.64+0x400] ;  /* 0x00040004240c7981 */ /* 0x000ea4000c1e9d00 */
[----:B----4-:R-:W-:Y:S02]  /*0750*/  FFMA R4, R4, R8, R19 ;  /* 0x0000000804047223 */ /* 0x010fe40000000013 */
[----:B------:R-:W2:Y:S02]  /*0760*/  LDG.E.128.CONSTANT R16, desc[UR4][R34.64+0x400] ;  /* 0x0004000422107981 */ /* 0x000ea4000c1e9d00 */
[----:B------:R-:W-:-:S04]  /*0770*/  FFMA R5, R5, R9, R4 ;  /* 0x0000000905057223 */ /* 0x000fc80000000004 */
[----:B------:R-:W-:-:S04]  /*0780*/  FFMA R6, R6, R10, R5 ;  /* 0x0000000a06067223 */ /* 0x000fc80000000005 */
[----:B------:R-:W-:Y:S01]  /*0790*/  FFMA R7, R7, R11, R6 ;  /* 0x0000000b07077223 */ /* 0x000fe20000000006 */
[----:B------:R-:W-:-:S03]  /*07a0*/  IADD3 R3, PT, PT, R3, 0x4, RZ ;  /* 0x0000000403037810 */ /* 0x000fc60007ffe0ff */
[----:B--2---:R-:W-:-:S04]  /*07b0*/  FFMA R12, R12, R16, R7 ;  /* 0x000000100c0c7223 */ /* 0x004fc80000000007 */
[----:B------:R-:W-:-:S04]  /*07c0*/  FFMA R13, R13, R17, R12 ;  /* 0x000000110d0d7223 */ /* 0x000fc8000000000c */
[----:B------:R-:W-:-:S04]  /*07d0*/  FFMA R14, R14, R18, R13 ;  /* 0x000000120e0e7223 */ /* 0x000fc8000000000d */
[----:B------:R-:W-:-:S04]  /*07e0*/  FFMA R15, R15, R19, R14 ;  /* 0x000000130f0f7223 */ /* 0x000fc8000000000e */
[----:B---3--:R-:W-:-:S04]  /*07f0*/  FFMA R20, R20, R24, R15 ;  /* 0x0000001814147223 */ /* 0x008fc8000000000f */
[----:B------:R-:W-:-:S04]  /*0800*/  FFMA R21, R21, R25, R20 ;  /* 0x0000001915157223 */ /* 0x000fc80000000014 */
[----:B------:R-:W-:-:S04]  /*0810*/  FFMA R22, R22, R26, R21 ;  /* 0x0000001a16167223 */ /* 0x000fc80000000015 */
[----:B------:R-:W-:-:S07]  /*0820*/  FFMA R29, R23, R27, R22 ;  /* 0x0000001b171d7223 */ /* 0x000fce0000000016 */
.L_x_3:
[----:B------:R-:W-:Y:S05]  /*0830*/  @!P1 BRA `(.L_x_0) ;  /* 0x0000000000849947 */ /* 0x000fea0003800000 */
[----:B------:R-:W-:-:S13]  /*0840*/  ISETP.NE.AND P0, PT, R30, 0x1, PT ;  /* 0x000000011e00780c */ /* 0x000fda0003f05270 */
[----:B------:R-:W0:Y:S01]  /*0850*/  @P0 LDC.64 R12, c[0x0][0x388] ;  /* 0x0000e200ff0c0b82 */ /* 0x000e220000000a00 */
[----:B------:R-:W-:Y:S02]  /*0860*/  LOP3.LUT R28, R28, 0x1, RZ, 0xc0, !PT ;  /* 0x000000011c1c7812 */ /* 0x000fe400078ec0ff */
[----:B------:R-:W-:Y:S02]  /*0870*/  @P0 LEA R17, R3, R0, 0x5 ;  /* 0x0000000003110211 */ /* 0x000fe400078e28ff */
[----:B------:R-:W-:-:S03]  /*0880*/  ISETP.NE.U32.AND P1, PT, R28, 0x1, PT ;  /* 0x000000011c00780c */ /* 0x000fc60003f25070 */
[----:B------:R-:W-:-:S06]  /*0890*/  @P0 IMAD.WIDE.U32 R4, R17, 0x10, R32 ;  /* 0x0000001011040825 */ /* 0x000fcc00078e0020 */
[----:B------:R-:W2:Y:S04]  /*08a0*/  @P0 LDG.E.128.CONSTANT R4, desc[UR4][R4.64] ;  /* 0x0000000404040981 */ /* 0x000ea8000c1e9d00 */
[----:B------:R-:W1:Y:S01]  /*08b0*/  @!P1 LDC.64 R20, c[0x0][0x388] ;  /* 0x0000e200ff149b82 */ /* 0x000e620000000a00 */
[C---:B0-----:R-:W-:Y:S01]  /*08c0*/  @P0 IMAD.WIDE.U32 R8, R17.reuse, 0x10, R12 ;  /* 0x0000001011080825 */ /* 0x041fe200078e000c */
[----:B------:R-:W-:-:S05]  /*08d0*/  @P0 IADD3 R17, PT, PT, R17, 0x20, RZ ;  /* 0x0000002011110810 */ /* 0x000fca0007ffe0ff */
[----:B------:R-:W2:Y:S01]  /*08e0*/  @P0 LDG.E.128.CONSTANT R8, desc[UR4][R8.64] ;  /* 0x0000000408080981 */ /* 0x000ea2000c1e9d00 */
[----:B------:R-:W-:-:S04]  /*08f0*/  @P0 IMAD.WIDE.U32 R14, R17, 0x10, R32 ;  /* 0x00000010110e0825 */ /* 0x000fc800078e0020 */
[----:B------:R-:W-:Y:S01]  /*0900*/  @P0 IMAD.WIDE.U32 R16, R17, 0x10, R12 ;  /* 0x0000001011100825 */ /* 0x000fe200078e000c */
[----:B------:R-:W-:Y:S01]  /*0910*/  @P0 IADD3 R3, PT, PT, R3, 0x2, RZ ;  /* 0x0000000203030810 */ /* 0x000fe20007ffe0ff */
[----:B------:R-:W3:Y:S04]  /*0920*/  @P0 LDG.E.128.CONSTANT R12, desc[UR4][R14.64] ;  /* 0x000000040e0c0981 */ /* 0x000ee8000c1e9d00 */
[----:B------:R-:W3:Y:S01]  /*0930*/  @P0 LDG.E.128.CONSTANT R16, desc[UR4][R16.64] ;  /* 0x0000000410100981 */ /* 0x000ee2000c1e9d00 */
[----:B------:R-:W-:-:S05]  /*0940*/  @!P1 LEA R3, R3, R0, 0x5 ;  /* 0x0000000003039211 */ /* 0x000fca00078e28ff */
[----:B------:R-:W-:-:S04]  /*0950*/  @!P1 IMAD.WIDE.U32 R22, R3, 0x10, R32 ;  /* 0x0000001003169825 */ /* 0x000fc800078e0020 */
[----:B-1----:R-:W-:Y:S02]  /*0960*/  @!P1 IMAD.WIDE.U32 R24, R3, 0x10, R20 ;  /* 0x0000001003189825 */ /* 0x002fe400078e0014 */
[----:B------:R-:W4:Y:S04]  /*0970*/  @!P1 LDG.E.128.CONSTANT R20, desc[UR4][R22.64] ;  /* 0x0000000416149981 */ /* 0x000f28000c1e9d00 */
[----:B------:R-:W4:Y:S01]  /*0980*/  @!P1 LDG.E.128.CONSTANT R24, desc[UR4][R24.64] ;  /* 0x0000000418189981 */ /* 0x000f22000c1e9d00 */
[----:B--2---:R-:W-:-:S04]  /*0990*/  @P0 FFMA R4, R4, R8, R29 ;  /* 0x0000000804040223 */ /* 0x004fc8000000001d */
[----:B------:R-:W-:-:S04]  /*09a0*/  @P0 FFMA R5, R5, R9, R4 ;  /* 0x0000000905050223 */ /* 0x000fc80000000004 */
[----:B------:R-:W-:-:S04]  /*09b0*/  @P0 FFMA R6, R6, R10, R5 ;  /* 0x0000000a06060223 */ /* 0x000fc80000000005 */
[----:B------:R-:W-:-:S04]  /*09c0*/  @P0 FFMA R7, R7, R11, R6 ;  /* 0x0000000b07070223 */ /* 0x000fc80000000006 */
[----:B---3--:R-:W-:-:S04]  /*09d0*/  @P0 FFMA R12, R12, R16, R7 ;  /* 0x000000100c0c0223 */ /* 0x008fc80000000007 */
[----:B------:R-:W-:-:S04]  /*09e0*/  @P0 FFMA R13, R13, R17, R12 ;  /* 0x000000110d0d0223 */ /* 0x000fc8000000000c */
[----:B------:R-:W-:-:S04]  /*09f0*/  @P0 FFMA R14, R14, R18, R13 ;  /* 0x000000120e0e0223 */ /* 0x000fc8000000000d */
[----:B------:R-:W-:-:S04]  /*0a00*/  @P0 FFMA R29, R15, R19, R14 ;  /* 0x000000130f1d0223 */ /* 0x000fc8000000000e */
[----:B----4-:R-:W-:-:S04]  /*0a10*/  @!P1 FFMA R20, R20, R24, R29 ;  /* 0x0000001814149223 */ /* 0x010fc8000000001d */
[----:B------:R-:W-:-:S04]  /*0a20*/  @!P1 FFMA R21, R21, R25, R20 ;  /* 0x0000001915159223 */ /* 0x000fc80000000014 */
[----:B------:R-:W-:-:S04]  /*0a30*/  @!P1 FFMA R22, R22, R26, R21 ;  /* 0x0000001a16169223 */ /* 0x000fc80000000015 */
[----:B------:R-:W-:-:S07]  /*0a40*/  @!P1 FFMA R29, R23, R27, R22 ;  /* 0x0000001b171d9223 */ /* 0x000fce0000000016 */
.L_x_0:
[----:B------:R-:W0:Y:S01]  /*0a50*/  SHFL.DOWN PT, R4, R29, 0x10, 0x1f ;  /* 0x0a001f001d047f89 */ /* 0x000e2200000e0000 */
[----:B------:R-:W-:Y:S01]  /*0a60*/  ISETP.NE.AND P0, PT, R0, RZ, PT ;  /* 0x000000ff0000720c */ /* 0x000fe20003f05270 */
[----:B0-----:R-:W-:-:S05]  /*0a70*/  FADD R4, R4, R29 ;  /* 0x0000001d04047221 */ /* 0x001fca0000000000 */
[----:B------:R-:W0:Y:S02]  /*0a80*/  SHFL.DOWN PT, R3, R4, 0x8, 0x1f ;  /* 0x09001f0004037f89 */ /* 0x000e2400000e0000 */
[----:B0-----:R-:W-:-:S05]  /*0a90*/  FADD R3, R4, R3 ;  /* 0x0000000304037221 */ /* 0x001fca0000000000 */
[----:B------:R-:W0:Y:S02]  /*0aa0*/  SHFL.DOWN PT, R6, R3, 0x4, 0x1f ;  /* 0x08801f0003067f89 */ /* 0x000e2400000e0000 */
[----:B0-----:R-:W-:-:S05]  /*0ab0*/  FADD R6, R3, R6 ;  /* 0x0000000603067221 */ /* 0x001fca0000000000 */
[----:B------:R-:W0:Y:S02]  /*0ac0*/  SHFL.DOWN PT, R5, R6, 0x2, 0x1f ;  /* 0x08401f0006057f89 */ /* 0x000e2400000e0000 */
[----:B0-----:R-:W-:-:S05]  /*0ad0*/  FADD R0, R6, R5 ;  /* 0x0000000506007221 */ /* 0x001fca0000000000 */
[----:B------:R0:W1:Y:S01]  /*0ae0*/  SHFL.DOWN PT, R7, R0, 0x1, 0x1f ;  /* 0x08201f0000077f89 */ /* 0x00006200000e0000 */
[----:B------:R-:W-:Y:S05]  /*0af0*/  @P0 EXIT ;  /* 0x000000000000094d */ /* 0x000fea0003800000 */
[----:B------:R-:W2:Y:S01]  /*0b00*/  LDC.64 R4, c[0x0][0x390] ;  /* 0x0000e400ff047b82 */ /* 0x000ea20000000a00 */
[----:B-1----:R-:W-:Y:S01]  /*0b10*/  FADD R7, R0, R7 ;  /* 0x0000000700077221 */ /* 0x002fe20000000000 */
[----:B--2---:R-:W-:-:S05]  /*0b20*/  IMAD.WIDE R2, R2, 0x4, R4 ;  /* 0x0000000402027825 */ /* 0x004fca00078e0204 */
[----:B------:R-:W-:Y:S01]  /*0b30*/  STG.E desc[UR4][R2.64], R7 ;  /* 0x0000000702007986 */ /* 0x000fe2000c101904 */
[----:B------:R-:W-:Y:S05]  /*0b40*/  EXIT ;  /* 0x000000000000794d */ /* 0x000fea0003800000 */
.L_x_4:
[----:B------:R-:W-:-:S00]  /*0b50*/  BRA `(.L_x_4) ;  /* 0xfffffffc00fc7947 */ /* 0x000fc0000383ffff */
[----:B------:R-:W-:-:S00]  /*0b60*/  NOP ;  /* 0x0000000000007918 */ /* 0x000fc00000000000 */
        /* <DEDUP_REMOVED lines=9> */
.L_x_5:


//--------------------- .nv.shared.reserved.0     --------------------------
	.section	.nv.shared.reserved.0,"aw",@nobits
	.weak		__nv_reservedSMEM_offset_0_alias
	.size		__nv_reservedSMEM_offset_0_alias, 0, 64
	.other		__nv_reservedSMEM_offset_0_alias,@"STO_CUDA_RESERVED_SHARED STV_DEFAULT"
__nv_reservedSMEM_offset_0_alias:
	.zero		0
	.zero		64


//--------------------- .nv.constant0._Z8Sgemv_v1PfS_S_ii --------------------------
	.section	.nv.constant0._Z8Sgemv_v1PfS_S_ii,"a",@progbits
	.sectionflags	@""
	.align	4
.nv.constant0._Z8Sgemv_v1PfS_S_ii:
	.zero		928


//--------------------- SYMBOLS --------------------------

	.type		.nv.reservedSmem.offset0,@object
	.size		.nv.reservedSmem.offset0,0x4
